//
// Generated by NVIDIA NVVM Compiler
//
// Compiler Build ID: CL-36424714
// Cuda compilation tools, release 13.0, V13.0.88
// Based on NVVM 20.0.0
//

.version 9.0
.target sm_100
.address_size 64

	// .globl	_Z6mulmatPiS_S_i

.visible .entry _Z6mulmatPiS_S_i(
	.param .u64 .ptr .align 1 _Z6mulmatPiS_S_i_param_0,
	.param .u64 .ptr .align 1 _Z6mulmatPiS_S_i_param_1,
	.param .u64 .ptr .align 1 _Z6mulmatPiS_S_i_param_2,
	.param .u32 _Z6mulmatPiS_S_i_param_3
)
{
	.reg .b32 	%r<16>;
	.reg .b64 	%rd<13>;

	ld.param.u64 	%rd1, [_Z6mulmatPiS_S_i_param_0];
	ld.param.u64 	%rd2, [_Z6mulmatPiS_S_i_param_1];
	ld.param.u64 	%rd3, [_Z6mulmatPiS_S_i_param_2];
	ld.param.u32 	%r1, [_Z6mulmatPiS_S_i_param_3];
	cvta.to.global.u64 	%rd4, %rd3;
	cvta.to.global.u64 	%rd5, %rd2;
	cvta.to.global.u64 	%rd6, %rd1;
	mov.u32 	%r2, %ctaid.x;
	mov.u32 	%r3, %tid.x;
	mad.lo.s32 	%r4, %r2, 10, %r3;
	mov.u32 	%r5, %ctaid.y;
	mov.u32 	%r6, %tid.y;
	mad.lo.s32 	%r7, %r5, 10, %r6;
	mul.lo.s32 	%r8, %r4, 2000;
	add.s32 	%r9, %r1, %r8;
	mul.wide.s32 	%rd7, %r9, 4;
	add.s64 	%rd8, %rd6, %rd7;
	ld.global.u32 	%r10, [%rd8];
	mad.lo.s32 	%r11, %r1, 2000, %r7;
	mul.wide.s32 	%rd9, %r11, 4;
	add.s64 	%rd10, %rd5, %rd9;
	ld.global.u32 	%r12, [%rd10];
	add.s32 	%r13, %r8, %r7;
	mul.wide.s32 	%rd11, %r13, 4;
	add.s64 	%rd12, %rd4, %rd11;
	ld.global.u32 	%r14, [%rd12];
	mad.lo.s32 	%r15, %r12, %r10, %r14;
	st.global.u32 	[%rd12], %r15;
	ret;

}


// ===== COMPILED SASS (sm_100) =====

	.target	sm_100

	.elftype	@"ET_EXEC"


//--------------------- .note.nv.tkinfo           --------------------------
	.section	.note.nv.tkinfo,"",@"SHT_NOTE"
	.sectionflags	@"SHF_NOTE_NV_TKINFO"
	.tkinfo
        /*0018*/ 	.word	0x00000002
        /*0030*/ 	.string	""
        /*0030*/ 	.string	"ptxas"
        /*0030*/ 	.string	"Cuda compilation tools, release 13.0, V13.0.88"
        /*0030*/ 	.string	"Build cuda_13.0.r13.0/compiler.36424714_0"
        /*0030*/ 	.string	"-arch sm_100 -m 64 "



//--------------------- .note.nv.cuinfo           --------------------------
	.section	.note.nv.cuinfo,"",@"SHT_NOTE"
	.sectionflags	@"SHF_NOTE_NV_CUINFO"
        /*0018*/ 	.short	0x0002
        /*001a*/ 	.short	0x0064
        /*001c*/ 	.short	0x0082
	.zero		2


//--------------------- .nv.info                  --------------------------
	.section	.nv.info,"",@"SHT_CUDA_INFO"
	.align	4


	//----- nvinfo : EIATTR_REGCOUNT
	.align		4
        /*0000*/ 	.byte	0x04, 0x2f
        /*0002*/ 	.short	(.L_1 - .L_0)
	.align		4
.L_0:
        /*0004*/ 	.word	index@(_Z6mulmatPiS_S_i)
        /*0008*/ 	.word	0x00000010


	//----- nvinfo : EIATTR_FRAME_SIZE
	.align		4
.L_1:
        /*000c*/ 	.byte	0x04, 0x11
        /*000e*/ 	.short	(.L_3 - .L_2)
	.align		4
.L_2:
        /*0010*/ 	.word	index@(_Z6mulmatPiS_S_i)
        /*0014*/ 	.word	0x00000000


	//----- nvinfo : EIATTR_MIN_STACK_SIZE
	.align		4
.L_3:
        /*0018*/ 	.byte	0x04, 0x12
        /*001a*/ 	.short	(.L_5 - .L_4)
	.align		4
.L_4:
        /*001c*/ 	.word	index@(_Z6mulmatPiS_S_i)
        /*0020*/ 	.word	0x00000000
.L_5:


//--------------------- .nv.compat                --------------------------
	.section	.nv.compat,"",@"SHT_CUDA_COMPAT_INFO"
	.align	4
        /*0000*/ 	.byte	0x02, 0x09, 0x00, 0x00, 0x02, 0x02, 0x01, 0x00, 0x02, 0x05, 0x05, 0x00, 0x03, 0x07, 0x01, 0x01
        /*0010*/ 	.byte	0x02, 0x03, 0x00, 0x00, 0x02, 0x06, 0x01, 0x00, 0x04, 0x0b, 0x08, 0x00, 0x09, 0x00, 0x00, 0x00
        /*0020*/ 	.byte	0x00, 0x00, 0x00, 0x00


//--------------------- .nv.info._Z6mulmatPiS_S_i --------------------------
	.section	.nv.info._Z6mulmatPiS_S_i,"",@"SHT_CUDA_INFO"
	.sectionflags	@""
	.align	4


	//----- nvinfo : EIATTR_CUDA_API_VERSION
	.align		4
        /*0000*/ 	.byte	0x04, 0x37
        /*0002*/ 	.short	(.L_7 - .L_6)
.L_6:
        /*0004*/ 	.word	0x00000082


	//----- nvinfo : EIATTR_KPARAM_INFO
	.align		4
.L_7:
        /*0008*/ 	.byte	0x04, 0x17
        /*000a*/ 	.short	(.L_9 - .L_8)
.L_8:
        /*000c*/ 	.word	0x00000000
        /*0010*/ 	.short	0x0003
        /*0012*/ 	.short	0x0018
        /*0014*/ 	.byte	0x00, 0xf0, 0x11, 0x00


	//----- nvinfo : EIATTR_KPARAM_INFO
	.align		4
.L_9:
        /*0018*/ 	.byte	0x04, 0x17
        /*001a*/ 	.short	(.L_11 - .L_10)
.L_10:
        /*001c*/ 	.word	0x00000000
        /*0020*/ 	.short	0x0002
        /*0022*/ 	.short	0x0010
        /*0024*/ 	.byte	0x00, 0xf5, 0x21, 0x00


	//----- nvinfo : EIATTR_KPARAM_INFO
	.align		4
.L_11:
        /*0028*/ 	.byte	0x04, 0x17
        /*002a*/ 	.short	(.L_13 - .L_12)
.L_12:
        /*002c*/ 	.word	0x00000000
        /*0030*/ 	.short	0x0001
        /*0032*/ 	.short	0x0008
        /*0034*/ 	.byte	0x00, 0xf5, 0x21, 0x00


	//----- nvinfo : EIATTR_KPARAM_INFO
	.align		4
.L_13:
        /*0038*/ 	.byte	0x04, 0x17
        /*003a*/ 	.short	(.L_15 - .L_14)
.L_14:
        /*003c*/ 	.word	0x00000000
        /*0040*/ 	.short	0x0000
        /*0042*/ 	.short	0x0000
        /*0044*/ 	.byte	0x00, 0xf5, 0x21, 0x00


	//----- nvinfo : EIATTR_SPARSE_MMA_MASK
	.align		4
.L_15:
        /*0048*/ 	.byte	0x03, 0x50
        /*004a*/ 	.short	0x0000


	//----- nvinfo : EIATTR_MAXREG_COUNT
	.align		4
        /*004c*/ 	.byte	0x03, 0x1b
        /*004e*/ 	.short	0x00ff


	//----- nvinfo : EIATTR_MERCURY_ISA_VERSION
	.align		4
        /*0050*/ 	.byte	0x03, 0x5f
        /*0052*/ 	.short	0x0101


	//----- nvinfo : EIATTR_VRC_CTA_INIT_COUNT
	.align		4
        /*0054*/ 	.byte	0x02, 0x4a
	.zero		1
	.zero		1


	//----- nvinfo : EIATTR_EXIT_INSTR_OFFSETS
	.align		4
        /*0058*/ 	.byte	0x04, 0x1c
        /*005a*/ 	.short	(.L_17 - .L_16)


	//   ....[0]....
.L_16:
        /*005c*/ 	.word	0x00000170


	//----- nvinfo : EIATTR_CBANK_PARAM_SIZE
	.align		4
.L_17:
        /*0060*/ 	.byte	0x03, 0x19
        /*0062*/ 	.short	0x001c


	//----- nvinfo : EIATTR_PARAM_CBANK
	.align		4
        /*0064*/ 	.byte	0x04, 0x0a
        /*0066*/ 	.short	(.L_19 - .L_18)
	.align		4
.L_18:
        /*0068*/ 	.word	index@(.nv.constant0._Z6mulmatPiS_S_i)
        /*006c*/ 	.short	0x0380
        /*006e*/ 	.short	0x001c


	//----- nvinfo : EIATTR_SW_WAR
	.align		4
.L_19:
        /*0070*/ 	.byte	0x04, 0x36
        /*0072*/ 	.short	(.L_21 - .L_20)
.L_20:
        /*0074*/ 	.word	0x00000008
.L_21:


//--------------------- .nv.callgraph             --------------------------
	.section	.nv.callgraph,"",@"SHT_CUDA_CALLGRAPH"
	.align	4
	.sectionentsize	8
	.align		4
        /*0000*/ 	.word	0x00000000
	.align		4
        /*0004*/ 	.word	0xffffffff
	.align		4
        /*0008*/ 	.word	0x00000000
	.align		4
        /*000c*/ 	.word	0xfffffffe
	.align		4
        /*0010*/ 	.word	0x00000000
	.align		4
        /*0014*/ 	.word	0xfffffffd
	.align		4
        /*0018*/ 	.word	0x00000000
	.align		4
        /*001c*/ 	.word	0xfffffffc


//--------------------- .text._Z6mulmatPiS_S_i    --------------------------
	.section	.text._Z6mulmatPiS_S_i,"ax",@progbits
	.align	128
        .global         _Z6mulmatPiS_S_i
        .type           _Z6mulmatPiS_S_i,@function
        .size           _Z6mulmatPiS_S_i,(.L_x_1 - _Z6mulmatPiS_S_i)
        .other          _Z6mulmatPiS_S_i,@"STO_CUDA_ENTRY STV_DEFAULT"
_Z6mulmatPiS_S_i:
.text._Z6mulmatPiS_S_i:
[----:B------:R-:W-:Y:S01]  /*0000*/  LDC R1, c[0x0][0x37c] ;  /* 0x0000df00ff017b82 */ /* 0x000fe20000000800 */
[----:B------:R-:W0:Y:S07]  /*0010*/  S2R R0, SR_CTAID.X ;  /* 0x0000000000007919 */ /* 0x000e2e0000002500 */
[----:B------:R-:W1:Y:S01]  /*0020*/  LDC R13, c[0x0][0x398] ;  /* 0x0000e600ff0d7b82 */ /* 0x000e620000000800 */
[----:B------:R-:W2:Y:S01]  /*0030*/  LDCU.64 UR4, c[0x0][0x358] ;  /* 0x00006b00ff0477ac */ /* 0x000ea20008000a00 */
[----:B------:R-:W0:Y:S01]  /*0040*/  S2R R9, SR_TID.X ;  /* 0x0000000000097919 */ /* 0x000e220000002100 */
[----:B------:R-:W3:Y:S05]  /*0050*/  S2R R8, SR_CTAID.Y ;  /* 0x0000000000087919 */ /* 0x000eea0000002600 */
[----:B------:R-:W4:Y:S01]  /*0060*/  LDC.64 R4, c[0x0][0x380] ;  /* 0x0000e000ff047b82 */ /* 0x000f220000000a00 */
[----:B------:R-:W3:Y:S07]  /*0070*/  S2R R11, SR_TID.Y ;  /* 0x00000000000b7919 */ /* 0x000eee0000002200 */
[----:B------:R-:W5:Y:S08]  /*0080*/  LDC.64 R6, c[0x0][0x388] ;  /* 0x0000e200ff067b82 */ /* 0x000f700000000a00 */
[----:B------:R-:W2:Y:S01]  /*0090*/  LDC.64 R2, c[0x0][0x390] ;  /* 0x0000e400ff027b82 */ /* 0x000ea20000000a00 */
[----:B0-----:R-:W-:-:S02]  /*00a0*/  IMAD R0, R0, 0xa, R9 ;  /* 0x0000000a00007824 */ /* 0x001fc400078e0209 */
[----:B---3--:R-:W-:Y:S02]  /*00b0*/  IMAD R9, R8, 0xa, R11 ;  /* 0x0000000a08097824 */ /* 0x008fe400078e020b */
[C---:B-1----:R-:W-:Y:S02]  /*00c0*/  IMAD R11, R0.reuse, 0x7d0, R13 ;  /* 0x000007d0000b7824 */ /* 0x042fe400078e020d */
[--C-:B------:R-:W-:Y:S02]  /*00d0*/  IMAD R13, R13, 0x7d0, R9.reuse ;  /* 0x000007d00d0d7824 */ /* 0x100fe400078e0209 */
[----:B------:R-:W-:Y:S02]  /*00e0*/  IMAD R9, R0, 0x7d0, R9 ;  /* 0x000007d000097824 */ /* 0x000fe400078e0209 */
[----:B----4-:R-:W-:-:S04]  /*00f0*/  IMAD.WIDE R4, R11, 0x4, R4 ;  /* 0x000000040b047825 */ /* 0x010fc800078e0204 */
[----:B-----5:R-:W-:Y:S02]  /*0100*/  IMAD.WIDE R6, R13, 0x4, R6 ;  /* 0x000000040d067825 */ /* 0x020fe400078e0206 */
[----:B--2---:R-:W2:Y:S02]  /*0110*/  LDG.E R4, desc[UR4][R4.64] ;  /* 0x0000000404047981 */ /* 0x004ea4000c1e1900 */
[----:B------:R-:W-:Y:S02]  /*0120*/  IMAD.WIDE R2, R9, 0x4, R2 ;  /* 0x0000000409027825 */ /* 0x000fe400078e0202 */
[----:B------:R-:W2:Y:S04]  /*0130*/  LDG.E R7, desc[UR4][R6.64] ;  /* 0x0000000406077981 */ /* 0x000ea8000c1e1900 */
[----:B------:R-:W2:Y:S02]  /*0140*/  LDG.E R0, desc[UR4][R2.64] ;  /* 0x0000000402007981 */ /* 0x000ea4000c1e1900 */
[----:B--2---:R-:W-:-:S05]  /*0150*/  IMAD R9, R4, R7, R0 ;  /* 0x0000000704097224 */ /* 0x004fca00078e0200 */
[----:B------:R-:W-:Y:S01]  /*0160*/  STG.E desc[UR4][R2.64], R9 ;  /* 0x0000000902007986 */ /* 0x000fe2000c101904 */
[----:B------:R-:W-:Y:S05]  /*0170*/  EXIT ;  /* 0x000000000000794d */ /* 0x000fea0003800000 */
.L_x_0:
[----:B------:R-:W-:-:S00]  /*0180*/  BRA `(.L_x_0) ;  /* 0xfffffffc00fc7947 */ /* 0x000fc0000383ffff */
[----:B------:R-:W-:-:S00]  /*0190*/  NOP ;  /* 0x0000000000007918 */ /* 0x000fc00000000000 */
        /* <DEDUP_REMOVED lines=14> */
.L_x_1:


//--------------------- .nv.shared.reserved.0     --------------------------
	.section	.nv.shared.reserved.0,"aw",@nobits
	.weak		__nv_reservedSMEM_offset_0_alias
	.size		__nv_reservedSMEM_offset_0_alias, 0, 64
	.other		__nv_reservedSMEM_offset_0_alias,@"STO_CUDA_RESERVED_SHARED STV_DEFAULT"
__nv_reservedSMEM_offset_0_alias:
	.zero		0
	.zero		64


//--------------------- .nv.constant0._Z6mulmatPiS_S_i --------------------------
	.section	.nv.constant0._Z6mulmatPiS_S_i,"a",@progbits
	.sectionflags	@""
	.align	4
.nv.constant0._Z6mulmatPiS_S_i:
	.zero		924


//--------------------- SYMBOLS --------------------------

	.type		.nv.reservedSmem.offset0,@object
	.size		.nv.reservedSmem.offset0,0x4
